	.headerflags	@"EF_CUDA_TEXMODE_UNIFIED EF_CUDA_64BIT_ADDRESS EF_CUDA_SM80 EF_CUDA_VIRTUAL_SM(EF_CUDA_SM80)"
	.elftype	@"ET_EXEC"


//--------------------- .nv.info                  --------------------------
	.section	.nv.info,"",@"SHT_CUDA_INFO"
	.align	4


	//----- nvinfo : EIATTR_REGCOUNT
	.align		4
        /*0000*/ 	.byte	0x04, 0x2f
        /*0002*/ 	.short	(.L_1 - .L_0)
	.align		4
.L_0:
        /*0004*/ 	.word	index@(where_tensor_tensor_kernel_0d1d2d3d4d)
        /*0008*/ 	.word	0x0000000e


	//----- nvinfo : EIATTR_MAX_STACK_SIZE
	.align		4
.L_1:
        /*000c*/ 	.byte	0x04, 0x23
        /*000e*/ 	.short	(.L_3 - .L_2)
	.align		4
.L_2:
        /*0010*/ 	.word	index@(where_tensor_tensor_kernel_0d1d2d3d4d)
        /*0014*/ 	.word	0x00000000


	//----- nvinfo : EIATTR_MIN_STACK_SIZE
	.align		4
.L_3:
        /*0018*/ 	.byte	0x04, 0x12
        /*001a*/ 	.short	(.L_5 - .L_4)
	.align		4
.L_4:
        /*001c*/ 	.word	index@(where_tensor_tensor_kernel_0d1d2d3d4d)
        /*0020*/ 	.word	0x00000000


	//----- nvinfo : EIATTR_FRAME_SIZE
	.align		4
.L_5:
        /*0024*/ 	.byte	0x04, 0x11
        /*0026*/ 	.short	(.L_7 - .L_6)
	.align		4
.L_6:
        /*0028*/ 	.word	index@(where_tensor_tensor_kernel_0d1d2d3d4d)
        /*002c*/ 	.word	0x00000000
.L_7:


//--------------------- .nv.info.where_tensor_tensor_kernel_0d1d2d3d4d --------------------------
	.section	.nv.info.where_tensor_tensor_kernel_0d1d2d3d4d,"",@"SHT_CUDA_INFO"
	.align	4


	//----- nvinfo : EIATTR_CUDA_API_VERSION
	.align		4
        /*0000*/ 	.byte	0x04, 0x37
        /*0002*/ 	.short	(.L_9 - .L_8)
.L_8:
        /*0004*/ 	.word	0x00000078


	//----- nvinfo : EIATTR_SW2861232_WAR
	.align		4
.L_9:
        /*0008*/ 	.byte	0x01, 0x35
	.zero		2


	//----- nvinfo : EIATTR_PARAM_CBANK
	.align		4
        /*000c*/ 	.byte	0x04, 0x0a
        /*000e*/ 	.short	(.L_11 - .L_10)
	.align		4
.L_10:
        /*0010*/ 	.word	index@(.nv.constant0.where_tensor_tensor_kernel_0d1d2d3d4d)
        /*0014*/ 	.short	0x0160
        /*0016*/ 	.short	0x0024


	//----- nvinfo : EIATTR_CBANK_PARAM_SIZE
	.align		4
.L_11:
        /*0018*/ 	.byte	0x03, 0x19
        /*001a*/ 	.short	0x0024


	//----- nvinfo : EIATTR_KPARAM_INFO
	.align		4
        /*001c*/ 	.byte	0x04, 0x17
        /*001e*/ 	.short	(.L_13 - .L_12)
.L_12:
        /*0020*/ 	.word	0x00000000
        /*0024*/ 	.short	0x0004
        /*0026*/ 	.short	0x0020
        /*0028*/ 	.byte	0x00, 0xf0, 0x11, 0x00


	//----- nvinfo : EIATTR_KPARAM_INFO
	.align		4
.L_13:
        /*002c*/ 	.byte	0x04, 0x17
        /*002e*/ 	.short	(.L_15 - .L_14)
.L_14:
        /*0030*/ 	.word	0x00000000
        /*0034*/ 	.short	0x0003
        /*0036*/ 	.short	0x0018
        /*0038*/ 	.byte	0x00, 0xf0, 0x21, 0x00


	//----- nvinfo : EIATTR_KPARAM_INFO
	.align		4
.L_15:
        /*003c*/ 	.byte	0x04, 0x17
        /*003e*/ 	.short	(.L_17 - .L_16)
.L_16:
        /*0040*/ 	.word	0x00000000
        /*0044*/ 	.short	0x0002
        /*0046*/ 	.short	0x0010
        /*0048*/ 	.byte	0x00, 0xf0, 0x21, 0x00


	//----- nvinfo : EIATTR_KPARAM_INFO
	.align		4
.L_17:
        /*004c*/ 	.byte	0x04, 0x17
        /*004e*/ 	.short	(.L_19 - .L_18)
.L_18:
        /*0050*/ 	.word	0x00000000
        /*0054*/ 	.short	0x0001
        /*0056*/ 	.short	0x0008
        /*0058*/ 	.byte	0x00, 0xf0, 0x21, 0x00


	//----- nvinfo : EIATTR_KPARAM_INFO
	.align		4
.L_19:
        /*005c*/ 	.byte	0x04, 0x17
        /*005e*/ 	.short	(.L_21 - .L_20)
.L_20:
        /*0060*/ 	.word	0x00000000
        /*0064*/ 	.short	0x0000
        /*0066*/ 	.short	0x0000
        /*0068*/ 	.byte	0x00, 0xf0, 0x21, 0x00


	//----- nvinfo : EIATTR_MAXREG_COUNT
	.align		4
.L_21:
        /*006c*/ 	.byte	0x03, 0x1b
        /*006e*/ 	.short	0x00ff


	//----- nvinfo : EIATTR_EXIT_INSTR_OFFSETS
	.align		4
        /*0070*/ 	.byte	0x04, 0x1c
        /*0072*/ 	.short	(.L_23 - .L_22)


	//   ....[0]....
.L_22:
        /*0074*/ 	.word	0x00000120


	//   ....[1]....
        /*0078*/ 	.word	0x00000140


	//----- nvinfo : EIATTR_MAX_THREADS
	.align		4
.L_23:
        /*007c*/ 	.byte	0x04, 0x05
        /*007e*/ 	.short	(.L_25 - .L_24)
.L_24:
        /*0080*/ 	.word	0x00000080
        /*0084*/ 	.word	0x00000001
        /*0088*/ 	.word	0x00000001
.L_25:


//--------------------- .nv.constant0.where_tensor_tensor_kernel_0d1d2d3d4d --------------------------
	.section	.nv.constant0.where_tensor_tensor_kernel_0d1d2d3d4d,"a",@progbits
	.align	4
.nv.constant0.where_tensor_tensor_kernel_0d1d2d3d4d:
	.zero		388


//--------------------- .text.where_tensor_tensor_kernel_0d1d2d3d4d --------------------------
	.section	.text.where_tensor_tensor_kernel_0d1d2d3d4d,"ax",@progbits
	.sectioninfo	@"SHI_REGISTERS=14"
	.align	128
        .global         where_tensor_tensor_kernel_0d1d2d3d4d
        .type           where_tensor_tensor_kernel_0d1d2d3d4d,@function
        .size           where_tensor_tensor_kernel_0d1d2d3d4d,(.L_x_1 - where_tensor_tensor_kernel_0d1d2d3d4d)
        .other          where_tensor_tensor_kernel_0d1d2d3d4d,@"STO_CUDA_ENTRY STV_DEFAULT"
where_tensor_tensor_kernel_0d1d2d3d4d:
.text.where_tensor_tensor_kernel_0d1d2d3d4d:
[----:B------:R-:W-:-:S02]  /*0000*/  IMAD.MOV.U32 R1, RZ, RZ, c[0x0][0x28] ;  /* 0x00000a00ff017624 */ /* 0x000fc400078e00ff */
[----:B------:R-:W0:Y:S01]  /*0010*/  S2R R0, SR_TID.X ;  /* 0x0000000000007919 */ /* 0x000e220000002100 */
[----:B------:R-:W-:Y:S01]  /*0020*/  IMAD.MOV.U32 R7, RZ, RZ, 0x4 ;  /* 0x00000004ff077424 */ /* 0x000fe200078e00ff */
[----:B------:R-:W-:Y:S02]  /*0030*/  ULDC.64 UR4, c[0x0][0x118] ;  /* 0x0000460000047ab9 */ /* 0x000fe40000000a00 */
[----:B------:R-:W1:Y:S01]  /*0040*/  S2R R3, SR_CTAID.X ;  /* 0x0000000000037919 */ /* 0x000e620000002500 */
[----:B0-----:R-:W-:-:S05]  /*0050*/  LOP3.LUT R0, R0, 0x3, RZ, 0xc0, !PT ;  /* 0x0000000300007812 */ /* 0x001fca00078ec0ff */
[----:B-1----:R-:W-:-:S04]  /*0060*/  IMAD R0, R3, 0x4, R0 ;  /* 0x0000000403007824 */ /* 0x002fc800078e0200 */
[CC--:B------:R-:W-:Y:S01]  /*0070*/  IMAD.WIDE R2, R0.reuse, R7.reuse, c[0x0][0x168] ;  /* 0x00005a0000027625 */ /* 0x0c0fe200078e0207 */
[C---:B------:R-:W-:Y:S02]  /*0080*/  ISETP.GE.AND P0, PT, R0.reuse, c[0x0][0x180], PT ;  /* 0x0000600000007a0c */ /* 0x040fe40003f06270 */
[C---:B------:R-:W-:Y:S01]  /*0090*/  IADD3 R8, P1, R0.reuse, c[0x0][0x160], RZ ;  /* 0x0000580000087a10 */ /* 0x040fe20007f3e0ff */
[----:B------:R-:W-:-:S03]  /*00a0*/  IMAD.WIDE R4, R0, R7, c[0x0][0x170] ;  /* 0x00005c0000047625 */ /* 0x000fc600078e0207 */
[----:B------:R-:W-:-:S07]  /*00b0*/  LEA.HI.X.SX32 R9, R0, c[0x0][0x164], 0x1, P1 ;  /* 0x0000590000097a11 */ /* 0x000fce00008f0eff */
[----:B------:R-:W2:Y:S04]  /*00c0*/  @!P0 LDG.E.U8 R6, [R8.64] ;  /* 0x0000000408068981 */ /* 0x000ea8000c1e1100 */
[----:B------:R-:W3:Y:S04]  /*00d0*/  @!P0 LDG.E R10, [R2.64] ;  /* 0x00000004020a8981 */ /* 0x000ee8000c1e1900 */
[----:B------:R-:W3:Y:S01]  /*00e0*/  @!P0 LDG.E R11, [R4.64] ;  /* 0x00000004040b8981 */ /* 0x000ee2000c1e1900 */
[----:B--2---:R-:W-:Y:S01]  /*00f0*/  ISETP.NE.AND P1, PT, R6, RZ, PT ;  /* 0x000000ff0600720c */ /* 0x004fe20003f25270 */
[----:B------:R-:W-:-:S03]  /*0100*/  IMAD.WIDE R6, R0, R7, c[0x0][0x178] ;  /* 0x00005e0000067625 */ /* 0x000fc600078e0207 */
[----:B---3--:R-:W-:Y:S01]  /*0110*/  FSEL R11, R11, R10, !P1 ;  /* 0x0000000a0b0b7208 */ /* 0x008fe20004800000 */
[----:B------:R-:W-:Y:S08]  /*0120*/  @P0 EXIT ;  /* 0x000000000000094d */ /* 0x000ff00003800000 */
[----:B------:R-:W-:Y:S01]  /*0130*/  STG.E [R6.64], R11 ;  /* 0x0000000b06007986 */ /* 0x000fe2000c101904 */
[----:B------:R-:W-:Y:S05]  /*0140*/  EXIT ;  /* 0x000000000000794d */ /* 0x000fea0003800000 */
.L_x_0:
[----:B------:R-:W-:-:S00]  /*0150*/  BRA `(.L_x_0) ;  /* 0xfffffff000007947 */ /* 0x000fc0000383ffff */
[----:B------:R-:W-:-:S00]  /*0160*/  NOP ;  /* 0x0000000000007918 */ /* 0x000fc00000000000 */
        /* <DEDUP_REMOVED lines=9> */
.L_x_1:
